//
// Generated by NVIDIA NVVM Compiler
//
// Compiler Build ID: CL-36424714
// Cuda compilation tools, release 13.0, V13.0.88
// Based on NVVM 20.0.0
//

.version 9.0
.target sm_100
.address_size 64

	// .globl	_Z17add_arrays_kernelPdS_S_i

.visible .entry _Z17add_arrays_kernelPdS_S_i(
	.param .u64 .ptr .align 1 _Z17add_arrays_kernelPdS_S_i_param_0,
	.param .u64 .ptr .align 1 _Z17add_arrays_kernelPdS_S_i_param_1,
	.param .u64 .ptr .align 1 _Z17add_arrays_kernelPdS_S_i_param_2,
	.param .u32 _Z17add_arrays_kernelPdS_S_i_param_3
)
{
	.reg .pred 	%p<2>;
	.reg .b32 	%r<6>;
	.reg .b64 	%rd<11>;
	.reg .b64 	%fd<4>;

	ld.param.u64 	%rd1, [_Z17add_arrays_kernelPdS_S_i_param_0];
	ld.param.u64 	%rd2, [_Z17add_arrays_kernelPdS_S_i_param_1];
	ld.param.u64 	%rd3, [_Z17add_arrays_kernelPdS_S_i_param_2];
	ld.param.u32 	%r2, [_Z17add_arrays_kernelPdS_S_i_param_3];
	mov.u32 	%r3, %ctaid.x;
	mov.u32 	%r4, %ntid.x;
	mov.u32 	%r5, %tid.x;
	mad.lo.s32 	%r1, %r3, %r4, %r5;
	setp.ge.s32 	%p1, %r1, %r2;
	@%p1 bra 	$L__BB0_2;
	cvta.to.global.u64 	%rd4, %rd1;
	cvta.to.global.u64 	%rd5, %rd2;
	cvta.to.global.u64 	%rd6, %rd3;
	mul.wide.s32 	%rd7, %r1, 8;
	add.s64 	%rd8, %rd4, %rd7;
	ld.global.f64 	%fd1, [%rd8];
	add.s64 	%rd9, %rd5, %rd7;
	ld.global.f64 	%fd2, [%rd9];
	add.f64 	%fd3, %fd1, %fd2;
	add.s64 	%rd10, %rd6, %rd7;
	st.global.f64 	[%rd10], %fd3;
$L__BB0_2:
	ret;

}


// ===== COMPILED SASS (sm_100) =====

	.target	sm_100

	.elftype	@"ET_EXEC"


//--------------------- .note.nv.tkinfo           --------------------------
	.section	.note.nv.tkinfo,"",@"SHT_NOTE"
	.sectionflags	@"SHF_NOTE_NV_TKINFO"
	.tkinfo
        /*0018*/ 	.word	0x00000002
        /*0030*/ 	.string	""
        /*0030*/ 	.string	"ptxas"
        /*0030*/ 	.string	"Cuda compilation tools, release 13.0, V13.0.88"
        /*0030*/ 	.string	"Build cuda_13.0.r13.0/compiler.36424714_0"
        /*0030*/ 	.string	"-arch sm_100 -m 64 "



//--------------------- .note.nv.cuinfo           --------------------------
	.section	.note.nv.cuinfo,"",@"SHT_NOTE"
	.sectionflags	@"SHF_NOTE_NV_CUINFO"
        /*0018*/ 	.short	0x0002
        /*001a*/ 	.short	0x0064
        /*001c*/ 	.short	0x0082
	.zero		2


//--------------------- .nv.info                  --------------------------
	.section	.nv.info,"",@"SHT_CUDA_INFO"
	.align	4


	//----- nvinfo : EIATTR_REGCOUNT
	.align		4
        /*0000*/ 	.byte	0x04, 0x2f
        /*0002*/ 	.short	(.L_1 - .L_0)
	.align		4
.L_0:
        /*0004*/ 	.word	index@(_Z17add_arrays_kernelPdS_S_i)
        /*0008*/ 	.word	0x0000000e


	//----- nvinfo : EIATTR_FRAME_SIZE
	.align		4
.L_1:
        /*000c*/ 	.byte	0x04, 0x11
        /*000e*/ 	.short	(.L_3 - .L_2)
	.align		4
.L_2:
        /*0010*/ 	.word	index@(_Z17add_arrays_kernelPdS_S_i)
        /*0014*/ 	.word	0x00000000


	//----- nvinfo : EIATTR_MIN_STACK_SIZE
	.align		4
.L_3:
        /*0018*/ 	.byte	0x04, 0x12
        /*001a*/ 	.short	(.L_5 - .L_4)
	.align		4
.L_4:
        /*001c*/ 	.word	index@(_Z17add_arrays_kernelPdS_S_i)
        /*0020*/ 	.word	0x00000000
.L_5:


//--------------------- .nv.compat                --------------------------
	.section	.nv.compat,"",@"SHT_CUDA_COMPAT_INFO"
	.align	4
        /*0000*/ 	.byte	0x02, 0x09, 0x00, 0x00, 0x02, 0x02, 0x01, 0x00, 0x02, 0x05, 0x05, 0x00, 0x03, 0x07, 0x01, 0x01
        /*0010*/ 	.byte	0x02, 0x03, 0x00, 0x00, 0x02, 0x06, 0x01, 0x00, 0x04, 0x0b, 0x08, 0x00, 0x01, 0x00, 0x00, 0x00
        /*0020*/ 	.byte	0x00, 0x00, 0x00, 0x00


//--------------------- .nv.info._Z17add_arrays_kernelPdS_S_i --------------------------
	.section	.nv.info._Z17add_arrays_kernelPdS_S_i,"",@"SHT_CUDA_INFO"
	.sectionflags	@""
	.align	4


	//----- nvinfo : EIATTR_CUDA_API_VERSION
	.align		4
        /*0000*/ 	.byte	0x04, 0x37
        /*0002*/ 	.short	(.L_7 - .L_6)
.L_6:
        /*0004*/ 	.word	0x00000082


	//----- nvinfo : EIATTR_KPARAM_INFO
	.align		4
.L_7:
        /*0008*/ 	.byte	0x04, 0x17
        /*000a*/ 	.short	(.L_9 - .L_8)
.L_8:
        /*000c*/ 	.word	0x00000000
        /*0010*/ 	.short	0x0003
        /*0012*/ 	.short	0x0018
        /*0014*/ 	.byte	0x00, 0xf0, 0x11, 0x00


	//----- nvinfo : EIATTR_KPARAM_INFO
	.align		4
.L_9:
        /*0018*/ 	.byte	0x04, 0x17
        /*001a*/ 	.short	(.L_11 - .L_10)
.L_10:
        /*001c*/ 	.word	0x00000000
        /*0020*/ 	.short	0x0002
        /*0022*/ 	.short	0x0010
        /*0024*/ 	.byte	0x00, 0xf5, 0x21, 0x00


	//----- nvinfo : EIATTR_KPARAM_INFO
	.align		4
.L_11:
        /*0028*/ 	.byte	0x04, 0x17
        /*002a*/ 	.short	(.L_13 - .L_12)
.L_12:
        /*002c*/ 	.word	0x00000000
        /*0030*/ 	.short	0x0001
        /*0032*/ 	.short	0x0008
        /*0034*/ 	.byte	0x00, 0xf5, 0x21, 0x00


	//----- nvinfo : EIATTR_KPARAM_INFO
	.align		4
.L_13:
        /*0038*/ 	.byte	0x04, 0x17
        /*003a*/ 	.short	(.L_15 - .L_14)
.L_14:
        /*003c*/ 	.word	0x00000000
        /*0040*/ 	.short	0x0000
        /*0042*/ 	.short	0x0000
        /*0044*/ 	.byte	0x00, 0xf5, 0x21, 0x00


	//----- nvinfo : EIATTR_SPARSE_MMA_MASK
	.align		4
.L_15:
        /*0048*/ 	.byte	0x03, 0x50
        /*004a*/ 	.short	0x0000


	//----- nvinfo : EIATTR_MAXREG_COUNT
	.align		4
        /*004c*/ 	.byte	0x03, 0x1b
        /*004e*/ 	.short	0x00ff


	//----- nvinfo : EIATTR_MERCURY_ISA_VERSION
	.align		4
        /*0050*/ 	.byte	0x03, 0x5f
        /*0052*/ 	.short	0x0101


	//----- nvinfo : EIATTR_VRC_CTA_INIT_COUNT
	.align		4
        /*0054*/ 	.byte	0x02, 0x4a
	.zero		1
	.zero		1


	//----- nvinfo : EIATTR_EXIT_INSTR_OFFSETS
	.align		4
        /*0058*/ 	.byte	0x04, 0x1c
        /*005a*/ 	.short	(.L_17 - .L_16)


	//   ....[0]....
.L_16:
        /*005c*/ 	.word	0x00000070


	//   ....[1]....
        /*0060*/ 	.word	0x00000130


	//----- nvinfo : EIATTR_CBANK_PARAM_SIZE
	.align		4
.L_17:
        /*0064*/ 	.byte	0x03, 0x19
        /*0066*/ 	.short	0x001c


	//----- nvinfo : EIATTR_PARAM_CBANK
	.align		4
        /*0068*/ 	.byte	0x04, 0x0a
        /*006a*/ 	.short	(.L_19 - .L_18)
	.align		4
.L_18:
        /*006c*/ 	.word	index@(.nv.constant0._Z17add_arrays_kernelPdS_S_i)
        /*0070*/ 	.short	0x0380
        /*0072*/ 	.short	0x001c


	//----- nvinfo : EIATTR_SW_WAR
	.align		4
.L_19:
        /*0074*/ 	.byte	0x04, 0x36
        /*0076*/ 	.short	(.L_21 - .L_20)
.L_20:
        /*0078*/ 	.word	0x00000008
.L_21:


//--------------------- .nv.callgraph             --------------------------
	.section	.nv.callgraph,"",@"SHT_CUDA_CALLGRAPH"
	.align	4
	.sectionentsize	8
	.align		4
        /*0000*/ 	.word	0x00000000
	.align		4
        /*0004*/ 	.word	0xffffffff
	.align		4
        /*0008*/ 	.word	0x00000000
	.align		4
        /*000c*/ 	.word	0xfffffffe
	.align		4
        /*0010*/ 	.word	0x00000000
	.align		4
        /*0014*/ 	.word	0xfffffffd
	.align		4
        /*0018*/ 	.word	0x00000000
	.align		4
        /*001c*/ 	.word	0xfffffffc


//--------------------- .text._Z17add_arrays_kernelPdS_S_i --------------------------
	.section	.text._Z17add_arrays_kernelPdS_S_i,"ax",@progbits
	.align	128
        .global         _Z17add_arrays_kernelPdS_S_i
        .type           _Z17add_arrays_kernelPdS_S_i,@function
        .size           _Z17add_arrays_kernelPdS_S_i,(.L_x_1 - _Z17add_arrays_kernelPdS_S_i)
        .other          _Z17add_arrays_kernelPdS_S_i,@"STO_CUDA_ENTRY STV_DEFAULT"
_Z17add_arrays_kernelPdS_S_i:
.text._Z17add_arrays_kernelPdS_S_i:
[----:B------:R-:W-:Y:S01]  /*0000*/  LDC R1, c[0x0][0x37c] ;  /* 0x0000df00ff017b82 */ /* 0x000fe20000000800 */
[----:B------:R-:W0:Y:S07]  /*0010*/  S2R R0, SR_TID.X ;  /* 0x0000000000007919 */ /* 0x000e2e0000002100 */
[----:B------:R-:W0:Y:S01]  /*0020*/  S2UR UR4, SR_CTAID.X ;  /* 0x00000000000479c3 */ /* 0x000e220000002500 */
[----:B------:R-:W1:Y:S07]  /*0030*/  LDCU UR5, c[0x0][0x398] ;  /* 0x00007300ff0577ac */ /* 0x000e6e0008000800 */
[----:B------:R-:W0:Y:S02]  /*0040*/  LDC R11, c[0x0][0x360] ;  /* 0x0000d800ff0b7b82 */ /* 0x000e240000000800 */
[----:B0-----:R-:W-:-:S05]  /*0050*/  IMAD R11, R11, UR4, R0 ;  /* 0x000000040b0b7c24 */ /* 0x001fca000f8e0200 */
[----:B-1----:R-:W-:-:S13]  /*0060*/  ISETP.GE.AND P0, PT, R11, UR5, PT ;  /* 0x000000050b007c0c */ /* 0x002fda000bf06270 */
[----:B------:R-:W-:Y:S05]  /*0070*/  @P0 EXIT ;  /* 0x000000000000094d */ /* 0x000fea0003800000 */
[----:B------:R-:W0:Y:S01]  /*0080*/  LDC.64 R2, c[0x0][0x380] ;  /* 0x0000e000ff027b82 */ /* 0x000e220000000a00 */
[----:B------:R-:W1:Y:S07]  /*0090*/  LDCU.64 UR4, c[0x0][0x358] ;  /* 0x00006b00ff0477ac */ /* 0x000e6e0008000a00 */
[----:B------:R-:W2:Y:S08]  /*00a0*/  LDC.64 R4, c[0x0][0x388] ;  /* 0x0000e200ff047b82 */ /* 0x000eb00000000a00 */
[----:B------:R-:W3:Y:S01]  /*00b0*/  LDC.64 R8, c[0x0][0x390] ;  /* 0x0000e400ff087b82 */ /* 0x000ee20000000a00 */
[----:B0-----:R-:W-:-:S06]  /*00c0*/  IMAD.WIDE R2, R11, 0x8, R2 ;  /* 0x000000080b027825 */ /* 0x001fcc00078e0202 */
[----:B-1----:R-:W4:Y:S01]  /*00d0*/  LDG.E.64 R2, desc[UR4][R2.64] ;  /* 0x0000000402027981 */ /* 0x002f22000c1e1b00 */
[----:B--2---:R-:W-:-:S06]  /*00e0*/  IMAD.WIDE R4, R11, 0x8, R4 ;  /* 0x000000080b047825 */ /* 0x004fcc00078e0204 */
[----:B------:R-:W4:Y:S01]  /*00f0*/  LDG.E.64 R4, desc[UR4][R4.64] ;  /* 0x0000000404047981 */ /* 0x000f22000c1e1b00 */
[----:B---3--:R-:W-:Y:S01]  /*0100*/  IMAD.WIDE R8, R11, 0x8, R8 ;  /* 0x000000080b087825 */ /* 0x008fe200078e0208 */
[----:B----4-:R-:W-:-:S07]  /*0110*/  DADD R6, R2, R4 ;  /* 0x0000000002067229 */ /* 0x010fce0000000004 */
[----:B------:R-:W-:Y:S01]  /*0120*/  STG.E.64 desc[UR4][R8.64], R6 ;  /* 0x0000000608007986 */ /* 0x000fe2000c101b04 */
[----:B------:R-:W-:Y:S05]  /*0130*/  EXIT ;  /* 0x000000000000794d */ /* 0x000fea0003800000 */
.L_x_0:
[----:B------:R-:W-:-:S00]  /*0140*/  BRA `(.L_x_0) ;  /* 0xfffffffc00fc7947 */ /* 0x000fc0000383ffff */
[----:B------:R-:W-:-:S00]  /*0150*/  NOP ;  /* 0x0000000000007918 */ /* 0x000fc00000000000 */
        /* <DEDUP_REMOVED lines=10> */
.L_x_1:


//--------------------- .nv.shared.reserved.0     --------------------------
	.section	.nv.shared.reserved.0,"aw",@nobits
	.weak		__nv_reservedSMEM_offset_0_alias
	.size		__nv_reservedSMEM_offset_0_alias, 0, 64
	.other		__nv_reservedSMEM_offset_0_alias,@"STO_CUDA_RESERVED_SHARED STV_DEFAULT"
__nv_reservedSMEM_offset_0_alias:
	.zero		0
	.zero		64


//--------------------- .nv.constant0._Z17add_arrays_kernelPdS_S_i --------------------------
	.section	.nv.constant0._Z17add_arrays_kernelPdS_S_i,"a",@progbits
	.sectionflags	@""
	.align	4
.nv.constant0._Z17add_arrays_kernelPdS_S_i:
	.zero		924


//--------------------- SYMBOLS --------------------------

	.type		.nv.reservedSmem.offset0,@object
	.size		.nv.reservedSmem.offset0,0x4
